	.headerflags	@"EF_CUDA_TEXMODE_UNIFIED EF_CUDA_64BIT_ADDRESS EF_CUDA_ACCELERATORS EF_CUDA_SM90 EF_CUDA_VIRTUAL_SM(EF_CUDA_SM90)"
	.elftype	@"ET_EXEC"


//--------------------- .nv.info                  --------------------------
	.section	.nv.info,"",@"SHT_CUDA_INFO"
	.align	4


	//----- nvinfo : EIATTR_REGCOUNT
	.align		4
        /*0000*/ 	.byte	0x04, 0x2f
        /*0002*/ 	.short	(.L_3 - .L_2)
	.align		4
.L_2:
        /*0004*/ 	.word	index@(triton_poi_fused__native_batch_norm_legit_no_training_add_mul_softplus_tanh_27)
        /*0008*/ 	.word	0x00000014


	//----- nvinfo : EIATTR_MIN_STACK_SIZE
	.align		4
.L_3:
        /*000c*/ 	.byte	0x04, 0x12
        /*000e*/ 	.short	(.L_5 - .L_4)
	.align		4
.L_4:
        /*0010*/ 	.word	index@(triton_poi_fused__native_batch_norm_legit_no_training_add_mul_softplus_tanh_27)
        /*0014*/ 	.word	0x00000000


	//----- nvinfo : EIATTR_FRAME_SIZE
	.align		4
.L_5:
        /*0018*/ 	.byte	0x04, 0x11
        /*001a*/ 	.short	(.L_7 - .L_6)
	.align		4
.L_6:
        /*001c*/ 	.word	index@(triton_poi_fused__native_batch_norm_legit_no_training_add_mul_softplus_tanh_27)
        /*0020*/ 	.word	0x00000000


	//----- nvinfo : EIATTR_MIN_STACK_SIZE
	.align		4
.L_7:
        /*0024*/ 	.byte	0x04, 0x12
        /*0026*/ 	.short	(.L_9 - .L_8)
	.align		4
.L_8:
        /*0028*/ 	.word	index@(triton_poi_fused__native_batch_norm_legit_no_training_add_mul_softplus_tanh_27)
        /*002c*/ 	.word	0x00000000
.L_9:


//--------------------- .nv.info.triton_poi_fused__native_batch_norm_legit_no_training_add_mul_softplus_tanh_27 --------------------------
	.section	.nv.info.triton_poi_fused__native_batch_norm_legit_no_training_add_mul_softplus_tanh_27,"",@"SHT_CUDA_INFO"
	.sectionflags	@""
	.align	4


	//----- nvinfo : EIATTR_CUDA_API_VERSION
	.align		4
        /*0000*/ 	.byte	0x04, 0x37
        /*0002*/ 	.short	(.L_11 - .L_10)
.L_10:
        /*0004*/ 	.word	0x0000007c


	//----- nvinfo : EIATTR_KPARAM_INFO
	.align		4
.L_11:
        /*0008*/ 	.byte	0x04, 0x17
        /*000a*/ 	.short	(.L_13 - .L_12)
.L_12:
        /*000c*/ 	.word	0x00000000
        /*0010*/ 	.short	0x0007
        /*0012*/ 	.short	0x0038
        /*0014*/ 	.byte	0x00, 0xf0, 0x11, 0x00


	//----- nvinfo : EIATTR_KPARAM_INFO
	.align		4
.L_13:
        /*0018*/ 	.byte	0x04, 0x17
        /*001a*/ 	.short	(.L_15 - .L_14)
.L_14:
        /*001c*/ 	.word	0x00000000
        /*0020*/ 	.short	0x0006
        /*0022*/ 	.short	0x0030
        /*0024*/ 	.byte	0x00, 0xf4, 0x21, 0x00


	//----- nvinfo : EIATTR_KPARAM_INFO
	.align		4
.L_15:
        /*0028*/ 	.byte	0x04, 0x17
        /*002a*/ 	.short	(.L_17 - .L_16)
.L_16:
        /*002c*/ 	.word	0x00000000
        /*0030*/ 	.short	0x0005
        /*0032*/ 	.short	0x0028
        /*0034*/ 	.byte	0x00, 0xf4, 0x21, 0x00


	//----- nvinfo : EIATTR_KPARAM_INFO
	.align		4
.L_17:
        /*0038*/ 	.byte	0x04, 0x17
        /*003a*/ 	.short	(.L_19 - .L_18)
.L_18:
        /*003c*/ 	.word	0x00000000
        /*0040*/ 	.short	0x0004
        /*0042*/ 	.short	0x0020
        /*0044*/ 	.byte	0x00, 0xf4, 0x21, 0x00


	//----- nvinfo : EIATTR_KPARAM_INFO
	.align		4
.L_19:
        /*0048*/ 	.byte	0x04, 0x17
        /*004a*/ 	.short	(.L_21 - .L_20)
.L_20:
        /*004c*/ 	.word	0x00000000
        /*0050*/ 	.short	0x0003
        /*0052*/ 	.short	0x0018
        /*0054*/ 	.byte	0x00, 0xf4, 0x21, 0x00


	//----- nvinfo : EIATTR_KPARAM_INFO
	.align		4
.L_21:
        /*0058*/ 	.byte	0x04, 0x17
        /*005a*/ 	.short	(.L_23 - .L_22)
.L_22:
        /*005c*/ 	.word	0x00000000
        /*0060*/ 	.short	0x0002
        /*0062*/ 	.short	0x0010
        /*0064*/ 	.byte	0x00, 0xf4, 0x21, 0x00


	//----- nvinfo : EIATTR_KPARAM_INFO
	.align		4
.L_23:
        /*0068*/ 	.byte	0x04, 0x17
        /*006a*/ 	.short	(.L_25 - .L_24)
.L_24:
        /*006c*/ 	.word	0x00000000
        /*0070*/ 	.short	0x0001
        /*0072*/ 	.short	0x0008
        /*0074*/ 	.byte	0x00, 0xf4, 0x21, 0x00


	//----- nvinfo : EIATTR_KPARAM_INFO
	.align		4
.L_25:
        /*0078*/ 	.byte	0x04, 0x17
        /*007a*/ 	.short	(.L_27 - .L_26)
.L_26:
        /*007c*/ 	.word	0x00000000
        /*0080*/ 	.short	0x0000
        /*0082*/ 	.short	0x0000
        /*0084*/ 	.byte	0x00, 0xf4, 0x21, 0x00


	//----- nvinfo : EIATTR_SPARSE_MMA_MASK
	.align		4
.L_27:
        /*0088*/ 	.byte	0x03, 0x50
        /*008a*/ 	.short	0x0000


	//----- nvinfo : EIATTR_MAXREG_COUNT
	.align		4
        /*008c*/ 	.byte	0x03, 0x1b
        /*008e*/ 	.short	0x00ff


	//----- nvinfo : EIATTR_EXIT_INSTR_OFFSETS
	.align		4
        /*0090*/ 	.byte	0x04, 0x1c
        /*0092*/ 	.short	(.L_29 - .L_28)


	//   ....[0]....
.L_28:
        /*0094*/ 	.word	0x00000710


	//   ....[1]....
        /*0098*/ 	.word	0x00000730


	//----- nvinfo : EIATTR_REQNTID
	.align		4
.L_29:
        /*009c*/ 	.byte	0x04, 0x10
        /*009e*/ 	.short	(.L_31 - .L_30)
.L_30:
        /*00a0*/ 	.word	0x00000080
        /*00a4*/ 	.word	0x00000001
        /*00a8*/ 	.word	0x00000001


	//----- nvinfo : EIATTR_CRS_STACK_SIZE
	.align		4
.L_31:
        /*00ac*/ 	.byte	0x04, 0x1e
        /*00ae*/ 	.short	(.L_33 - .L_32)
.L_32:
        /*00b0*/ 	.word	0x00000000


	//----- nvinfo : EIATTR_CBANK_PARAM_SIZE
	.align		4
.L_33:
        /*00b4*/ 	.byte	0x03, 0x19
        /*00b6*/ 	.short	0x003c


	//----- nvinfo : EIATTR_PARAM_CBANK
	.align		4
        /*00b8*/ 	.byte	0x04, 0x0a
        /*00ba*/ 	.short	(.L_35 - .L_34)
	.align		4
.L_34:
        /*00bc*/ 	.word	index@(.nv.constant0.triton_poi_fused__native_batch_norm_legit_no_training_add_mul_softplus_tanh_27)
        /*00c0*/ 	.short	0x0210
        /*00c2*/ 	.short	0x003c


	//----- nvinfo : EIATTR_SW_WAR
	.align		4
.L_35:
        /*00c4*/ 	.byte	0x04, 0x36
        /*00c6*/ 	.short	(.L_37 - .L_36)
.L_36:
        /*00c8*/ 	.word	0x00000008
.L_37:


//--------------------- .nv.callgraph             --------------------------
	.section	.nv.callgraph,"",@"SHT_CUDA_CALLGRAPH"
	.align	4
	.sectionentsize	8
	.align		4
        /*0000*/ 	.word	0x00000000
	.align		4
        /*0004*/ 	.word	0xffffffff
	.align		4
        /*0008*/ 	.word	0x00000000
	.align		4
        /*000c*/ 	.word	0xfffffffe
	.align		4
        /*0010*/ 	.word	0x00000000
	.align		4
        /*0014*/ 	.word	0xfffffffd
	.align		4
        /*0018*/ 	.word	0x00000000
	.align		4
        /*001c*/ 	.word	0xfffffffc


//--------------------- .nv.constant4             --------------------------
	.section	.nv.constant4,"a",@progbits
	.align	8
	.align		8
.nv.constant4:
        /*0000*/ 	.dword	_$_str
	.align		8
        /*0008*/ 	.dword	_$_str_$_2


//--------------------- .text.triton_poi_fused__native_batch_norm_legit_no_training_add_mul_softplus_tanh_27 --------------------------
	.section	.text.triton_poi_fused__native_batch_norm_legit_no_training_add_mul_softplus_tanh_27,"ax",@progbits
	.align	128
        .global         triton_poi_fused__native_batch_norm_legit_no_training_add_mul_softplus_tanh_27
        .type           triton_poi_fused__native_batch_norm_legit_no_training_add_mul_softplus_tanh_27,@function
        .size           triton_poi_fused__native_batch_norm_legit_no_training_add_mul_softplus_tanh_27,(.L_x_6 - triton_poi_fused__native_batch_norm_legit_no_training_add_mul_softplus_tanh_27)
        .other          triton_poi_fused__native_batch_norm_legit_no_training_add_mul_softplus_tanh_27,@"STO_CUDA_ENTRY STV_DEFAULT"
triton_poi_fused__native_batch_norm_legit_no_training_add_mul_softplus_tanh_27:
.text.triton_poi_fused__native_batch_norm_legit_no_training_add_mul_softplus_tanh_27:
[----:B------:R-:W0:Y:S01]  /*0000*/  LDC R1, c[0x0][0x28] ;  /* 0x00000a00ff017b82 */ /* 0x000e220000000800 */
[----:B------:R-:W1:Y:S07]  /*0010*/  S2R R2, SR_TID.X ;  /* 0x0000000000027919 */ /* 0x000e6e0000002100 */
[----:B------:R-:W2:Y:S01]  /*0020*/  LDC.64 R10, c[0x0][0x228] ;  /* 0x00008a00ff0a7b82 */ /* 0x000ea20000000a00 */
[----:B------:R-:W-:Y:S01]  /*0030*/  ULDC.64 UR4, c[0x0][0x208] ;  /* 0x0000820000047ab9 */ /* 0x000fe20000000a00 */
[----:B------:R-:W3:Y:S06]  /*0040*/  S2R R3, SR_CTAID.X ;  /* 0x0000000000037919 */ /* 0x000eec0000002500 */
[----:B------:R-:W4:Y:S08]  /*0050*/  LDC.64 R6, c[0x0][0x218] ;  /* 0x00008600ff067b82 */ /* 0x000f300000000a00 */
[----:B------:R-:W5:Y:S08]  /*0060*/  LDC.64 R8, c[0x0][0x220] ;  /* 0x00008800ff087b82 */ /* 0x000f700000000a00 */
[----:B------:R-:W5:Y:S01]  /*0070*/  LDC.64 R12, c[0x0][0x230] ;  /* 0x00008c00ff0c7b82 */ /* 0x000f620000000a00 */
[----:B-1----:R-:W-:-:S07]  /*0080*/  LOP3.LUT R2, R2, 0x7f, RZ, 0xc0, !PT ;  /* 0x0000007f02027812 */ /* 0x002fce00078ec0ff */
[----:B------:R-:W1:Y:S01]  /*0090*/  LDC.64 R14, c[0x0][0x238] ;  /* 0x00008e00ff0e7b82 */ /* 0x000e620000000a00 */
[----:B---3--:R-:W-:Y:S02]  /*00a0*/  SHF.R.S32.HI R0, RZ, 0x18, R3 ;  /* 0x00000018ff007819 */ /* 0x008fe40000011403 */
[----:B------:R-:W-:Y:S02]  /*00b0*/  LEA R2, R3, R2, 0x7 ;  /* 0x0000000203027211 */ /* 0x000fe400078e38ff */
[----:B------:R-:W-:Y:S01]  /*00c0*/  SGXT R3, R0, 0x1 ;  /* 0x000000010003781a */ /* 0x000fe20000000200 */
[----:B------:R-:W-:Y:S01]  /*00d0*/  HFMA2.MMA R0, -RZ, RZ, 0, 0 ;  /* 0x00000000ff007435 */ /* 0x000fe200000001ff */
[----:B------:R-:W-:Y:S02]  /*00e0*/  ISETP.GE.AND P0, PT, R2, 0x400, PT ;  /* 0x000004000200780c */ /* 0x000fe40003f06270 */
[----:B------:R-:W-:-:S04]  /*00f0*/  LEA.HI R3, R3, R2, RZ, 0x8 ;  /* 0x0000000203037211 */ /* 0x000fc800078f40ff */
[----:B------:R-:W-:-:S04]  /*0100*/  LOP3.LUT R3, R3, 0xffffff00, RZ, 0xc0, !PT ;  /* 0xffffff0003037812 */ /* 0x000fc800078ec0ff */
[----:B------:R-:W-:-:S05]  /*0110*/  IADD3 R5, R2, -R3, RZ ;  /* 0x8000000302057210 */ /* 0x000fca0007ffe0ff */
[----:B--2---:R-:W-:-:S05]  /*0120*/  IMAD.WIDE R10, R5, 0x4, R10 ;  /* 0x00000004050a7825 */ /* 0x004fca00078e020a */
[----:B------:R2:W3:Y:S01]  /*0130*/  @!P0 LDG.E.EL R0, desc[UR4][R10.64] ;  /* 0x000000040a008981 */ /* 0x0004e2000c2e1900 */
[----:B------:R-:W-:Y:S01]  /*0140*/  HFMA2.MMA R4, -RZ, RZ, 0, 0 ;  /* 0x00000000ff047435 */ /* 0x000fe200000001ff */
[----:B------:R-:W-:Y:S01]  /*0150*/  MOV R3, RZ ;  /* 0x000000ff00037202 */ /* 0x000fe20000000f00 */
[----:B----4-:R-:W-:-:S04]  /*0160*/  IMAD.WIDE R6, R2, 0x4, R6 ;  /* 0x0000000402067825 */ /* 0x010fc800078e0206 */
[----:B0----5:R-:W-:Y:S01]  /*0170*/  IMAD.WIDE R8, R5, 0x4, R8 ;  /* 0x0000000405087825 */ /* 0x021fe200078e0208 */
[----:B------:R-:W4:Y:S01]  /*0180*/  @!P0 LDG.E R3, desc[UR4][R6.64] ;  /* 0x0000000406038981 */ /* 0x000f22000c1e1900 */
[----:B------:R-:W-:-:S03]  /*0190*/  CS2R R16, SRZ ;  /* 0x0000000000107805 */ /* 0x000fc6000001ff00 */
[----:B------:R0:W4:Y:S01]  /*01a0*/  @!P0 LDG.E.EL R4, desc[UR4][R8.64] ;  /* 0x0000000408048981 */ /* 0x000122000c2e1900 */
[----:B--2---:R-:W-:-:S04]  /*01b0*/  IMAD.WIDE R10, R5, 0x4, R12 ;  /* 0x00000004050a7825 */ /* 0x004fc800078e020c */
[----:B-1----:R-:W-:Y:S01]  /*01c0*/  IMAD.WIDE R12, R5, 0x4, R14 ;  /* 0x00000004050c7825 */ /* 0x002fe200078e020e */
[----:B------:R1:W2:Y:S01]  /*01d0*/  @!P0 LDG.E.EL R16, desc[UR4][R10.64] ;  /* 0x000000040a108981 */ /* 0x0002a2000c2e1900 */
[----:B------:R-:W5:Y:S03]  /*01e0*/  LDC.64 R14, c[0x0][0x240] ;  /* 0x00009000ff0e7b82 */ /* 0x000f660000000a00 */
[----:B------:R-:W2:Y:S01]  /*01f0*/  @!P0 LDG.E.EL R17, desc[UR4][R12.64] ;  /* 0x000000040c118981 */ /* 0x000ea2000c2e1900 */
[----:B------:R-:W-:Y:S01]  /*0200*/  MOV R5, RZ ;  /* 0x000000ff00057202 */ /* 0x000fe20000000f00 */
[----:B-----5:R-:W-:-:S05]  /*0210*/  IMAD.WIDE R14, R2, 0x4, R14 ;  /* 0x00000004020e7825 */ /* 0x020fca00078e020e */
[----:B------:R2:W5:Y:S01]  /*0220*/  @!P0 LDG.E R5, desc[UR4][R14.64] ;  /* 0x000000040e058981 */ /* 0x000562000c1e1900 */
[----:B0-----:R-:W-:Y:S01]  /*0230*/  HFMA2.MMA R9, -RZ, RZ, 1.625, 0 ;  /* 0x3e800000ff097435 */ /* 0x001fe200000001ff */
[----:B-1----:R-:W-:Y:S01]  /*0240*/  MOV R10, 0x3d39bf78 ;  /* 0x3d39bf78000a7802 */ /* 0x002fe20000000f00 */
[----:B------:R-:W-:Y:S01]  /*0250*/  BSSY B0, `(.L_x_0) ;  /* 0x000002f000007945 */ /* 0x000fe20003800000 */
[----:B---3--:R-:W-:-:S04]  /*0260*/  FADD R0, R0, 9.9999997473787516356e-06 ;  /* 0x3727c5ac00007421 */ /* 0x008fc80000000000 */
[----:B------:R-:W0:Y:S01]  /*0270*/  MUFU.SQRT R6, R0 ;  /* 0x0000000000067308 */ /* 0x000e220000002000 */
[----:B----4-:R-:W-:Y:S01]  /*0280*/  FADD R3, -R4, R3 ;  /* 0x0000000304037221 */ /* 0x010fe20000000100 */
[C---:B0-----:R-:W-:Y:S02]  /*0290*/  FSETP.GT.AND P1, PT, R6.reuse, 8.50705917302346158658e+37, PT ;  /* 0x7e8000000600780b */ /* 0x041fe40003f24000 */
[----:B------:R-:W-:Y:S02]  /*02a0*/  FSETP.GEU.AND P2, PT, R6, 1.175494350822287508e-38, PT ;  /* 0x008000000600780b */ /* 0x000fe40003f4e000 */
[----:B------:R-:W-:-:S09]  /*02b0*/  FSEL R7, R9, 1, P1 ;  /* 0x3f80000009077808 */ /* 0x000fd20000800000 */
[----:B------:R-:W-:Y:S02]  /*02c0*/  @P1 FMUL R6, R6, 0.25 ;  /* 0x3e80000006061820 */ /* 0x000fe40000400000 */
[----:B------:R-:W-:Y:S02]  /*02d0*/  @!P2 FMUL R7, R7, 16777216 ;  /* 0x4b8000000707a820 */ /* 0x000fe40000400000 */
[----:B------:R-:W-:-:S06]  /*02e0*/  @!P2 FMUL R6, R6, 16777216 ;  /* 0x4b8000000606a820 */ /* 0x000fcc0000400000 */
[----:B------:R-:W0:Y:S02]  /*02f0*/  MUFU.RCP R6, R6 ;  /* 0x0000000600067308 */ /* 0x000e240000001000 */
[----:B0-----:R-:W-:-:S04]  /*0300*/  FMUL R4, R6, R7 ;  /* 0x0000000706047220 */ /* 0x001fc80000400000 */
[----:B------:R-:W-:-:S04]  /*0310*/  FMUL R4, R3, R4 ;  /* 0x0000000403047220 */ /* 0x000fc80000400000 */
[----:B--2---:R-:W-:-:S04]  /*0320*/  FFMA R4, R4, R16, R17 ;  /* 0x0000001004047223 */ /* 0x004fc80000000011 */
[----:B------:R-:W-:-:S05]  /*0330*/  FMUL R0, R4, 1.4426950216293334961 ;  /* 0x3fb8aa3b04007820 */ /* 0x000fca0000400000 */
[----:B------:R-:W-:-:S13]  /*0340*/  FSETP.GEU.AND P1, PT, R0, -126, PT ;  /* 0xc2fc00000000780b */ /* 0x000fda0003f2e000 */
[----:B------:R-:W-:-:S04]  /*0350*/  @!P1 FMUL R0, R0, 0.5 ;  /* 0x3f00000000009820 */ /* 0x000fc80000400000 */
[----:B------:R-:W0:Y:S02]  /*0360*/  MUFU.EX2 R3, R0 ;  /* 0x0000000000037308 */ /* 0x000e240000000800 */
[----:B0-----:R-:W-:Y:S01]  /*0370*/  @!P1 FMUL R3, R3, R3 ;  /* 0x0000000303039220 */ /* 0x001fe20000400000 */
[----:B------:R-:W-:-:S03]  /*0380*/  FSETP.GT.AND P1, PT, R4, 20, PT ;  /* 0x41a000000400780b */ /* 0x000fc60003f24000 */
[C---:B------:R-:W-:Y:S01]  /*0390*/  FADD.FTZ.RZ R6, R3.reuse, 1 ;  /* 0x3f80000003067421 */ /* 0x040fe2000001c000 */
[----:B------:R-:W-:-:S04]  /*03a0*/  ISETP.GE.U32.AND P2, PT, R3, 0x7f800000, PT ;  /* 0x7f8000000300780c */ /* 0x000fc80003f46070 */
[----:B------:R-:W-:-:S04]  /*03b0*/  IADD3 R6, R6, -0x3f400000, RZ ;  /* 0xc0c0000006067810 */ /* 0x000fc80007ffe0ff */
[----:B------:R-:W-:-:S04]  /*03c0*/  LOP3.LUT R6, R6, 0xff800000, RZ, 0xc0, !PT ;  /* 0xff80000006067812 */ /* 0x000fc800078ec0ff */
[----:B------:R-:W-:Y:S02]  /*03d0*/  IADD3 R8, -R6, 0x40800000, RZ ;  /* 0x4080000006087810 */ /* 0x000fe40007ffe1ff */
[----:B------:R-:W-:Y:S02]  /*03e0*/  IADD3 R7, R3, -R6, RZ ;  /* 0x8000000603077210 */ /* 0x000fe40007ffe0ff */
[----:B------:R-:W-:Y:S01]  /*03f0*/  I2FP.F32.S32 R6, R6 ;  /* 0x0000000600067245 */ /* 0x000fe20000201400 */
[----:B------:R-:W-:-:S04]  /*0400*/  FFMA.FTZ R8, R8, R9, -1 ;  /* 0xbf80000008087423 */ /* 0x000fc80000010009 */
[----:B------:R-:W-:Y:S01]  /*0410*/  FADD R7, R7, R8 ;  /* 0x0000000807077221 */ /* 0x000fe20000000000 */
[----:B------:R-:W-:-:S03]  /*0420*/  FMUL R6, R6, 1.1920928955078125e-07 ;  /* 0x3400000006067820 */ /* 0x000fc60000400000 */
[----:B------:R-:W-:-:S04]  /*0430*/  FFMA.FTZ R8, R7, -R10, 0.10546888411045074463 ;  /* 0x3dd8001207087423 */ /* 0x000fc8000001080a */
[----:B------:R-:W-:-:S04]  /*0440*/  FFMA.FTZ R8, R7, R8, -0.13229703903198242188 ;  /* 0xbe0778e007087423 */ /* 0x000fc80000010008 */
[----:B------:R-:W-:-:S04]  /*0450*/  FFMA.FTZ R8, R7, R8, 0.14491446316242218018 ;  /* 0x3e14647507087423 */ /* 0x000fc80000010008 */
[----:B------:R-:W-:-:S04]  /*0460*/  FFMA.FTZ R8, R7, R8, -0.16641564667224884033 ;  /* 0xbe2a68dd07087423 */ /* 0x000fc80000010008 */
[----:B------:R-:W-:-:S04]  /*0470*/  FFMA.FTZ R8, R7, R8, 0.19988867640495300293 ;  /* 0x3e4caf9e07087423 */ /* 0x000fc80000010008 */
[----:B------:R-:W-:-:S04]  /*0480*/  FFMA.FTZ R8, R7, R8, -0.25000196695327758789 ;  /* 0xbe80004207087423 */ /* 0x000fc80000010008 */
[----:B------:R-:W-:-:S04]  /*0490*/  FFMA.FTZ R8, R7, R8, 0.33333510160446166992 ;  /* 0x3eaaaae607087423 */ /* 0x000fc80000010008 */
[----:B------:R-:W-:-:S04]  /*04a0*/  FFMA.FTZ R8, R7, R8, -0.5 ;  /* 0xbf00000007087423 */ /* 0x000fc80000010008 */
[----:B------:R-:W-:-:S04]  /*04b0*/  FMUL R8, R7, R8 ;  /* 0x0000000807087220 */ /* 0x000fc80000400000 */
[----:B------:R-:W-:-:S04]  /*04c0*/  FFMA.FTZ R7, R7, R8, R7 ;  /* 0x0000000807077223 */ /* 0x000fc80000010007 */
[----:B------:R-:W-:Y:S01]  /*04d0*/  FFMA.FTZ R7, R6, 0.69314718246459960938, R7 ;  /* 0x3f31721806077823 */ /* 0x000fe20000010007 */
[----:B------:R-:W-:Y:S06]  /*04e0*/  @!P2 BRA `(.L_x_1) ;  /* 0x000000000014a947 */ /* 0x000fec0003800000 */
[C---:B------:R-:W-:Y:S02]  /*04f0*/  ISETP.GE.AND P2, PT, R3.reuse, -0x407fffff, PT ;  /* 0xbf8000010300780c */ /* 0x040fe40003f46270 */
[----:B------:R-:W-:-:S11]  /*0500*/  FSETP.NEU.AND P3, PT, R3, RZ, PT ;  /* 0x000000ff0300720b */ /* 0x000fd60003f6d000 */
[----:B------:R-:W-:-:S05]  /*0510*/  @P2 MOV R0, 0x7f800000 ;  /* 0x7f80000000002802 */ /* 0x000fca0000000f00 */
[----:B------:R-:W-:-:S05]  /*0520*/  @P2 FFMA.FTZ R7, R3, R0, +INF ;  /* 0x7f80000003072423 */ /* 0x000fca0000010000 */
[----:B------:R-:W-:-:S07]  /*0530*/  FSEL R7, R7, -RZ, P3 ;  /* 0x800000ff07077208 */ /* 0x000fce0001800000 */
.L_x_1:
[----:B------:R-:W-:Y:S05]  /*0540*/  BSYNC B0 ;  /* 0x0000000000007941 */ /* 0x000fea0003800000 */
.L_x_0:
[----:B------:R-:W-:Y:S01]  /*0550*/  FSEL R11, R4, R7, P1 ;  /* 0x00000007040b7208 */ /* 0x000fe20000800000 */
[----:B------:R-:W-:Y:S01]  /*0560*/  BSSY B0, `(.L_x_2) ;  /* 0x0000016000007945 */ /* 0x000fe20003800000 */
[----:B------:R-:W-:-:S03]  /*0570*/  SHF.R.S32.HI R7, RZ, 0x1f, R2 ;  /* 0x0000001fff077819 */ /* 0x000fc60000011402 */
[----:B------:R-:W-:-:S05]  /*0580*/  FADD.FTZ R8, |R11|, -RZ ;  /* 0x800000ff0b087221 */ /* 0x000fca0000010200 */
[----:B------:R-:W-:-:S13]  /*0590*/  FSETP.GE.AND P1, PT, R8, 0.60000002384185791016, PT ;  /* 0x3f19999a0800780b */ /* 0x000fda0003f26000 */
[----:B------:R-:W-:Y:S05]  /*05a0*/  @!P1 BRA `(.L_x_3) ;  /* 0x0000000000289947 */ /* 0x000fea0003800000 */
[C---:B------:R-:W-:Y:S01]  /*05b0*/  FMUL R3, R8.reuse, 2.8853900432586669922 ;  /* 0x4038aa3b08037820 */ /* 0x040fe20000400000 */
[----:B------:R-:W-:Y:S01]  /*05c0*/  HFMA2.MMA R9, -RZ, RZ, 1.875, 0 ;  /* 0x3f800000ff097435 */ /* 0x000fe200000001ff */
[----:B------:R-:W-:-:S04]  /*05d0*/  FSETP.GE.AND P1, PT, R8, 9.010913848876953125, PT ;  /* 0x41102cb40800780b */ /* 0x000fc80003f26000 */
[----:B------:R-:W0:Y:S02]  /*05e0*/  MUFU.EX2 R3, R3 ;  /* 0x0000000300037308 */ /* 0x000e240000000800 */
[----:B0-----:R-:W-:-:S06]  /*05f0*/  FADD R6, R3, 1 ;  /* 0x3f80000003067421 */ /* 0x001fcc0000000000 */
[----:B------:R-:W0:Y:S02]  /*0600*/  MUFU.RCP R6, R6 ;  /* 0x0000000600067308 */ /* 0x000e240000001000 */
[----:B0-----:R-:W-:-:S05]  /*0610*/  FFMA.FTZ R0, R6, -2, R9 ;  /* 0xc000000006007823 */ /* 0x001fca0000010009 */
[----:B------:R-:W-:-:S04]  /*0620*/  FSEL R0, R0, 1, !P1 ;  /* 0x3f80000000007808 */ /* 0x000fc80004800000 */
[----:B------:R-:W-:Y:S01]  /*0630*/  LOP3.LUT R0, R0, 0x80000000, R11, 0xf8, !PT ;  /* 0x8000000000007812 */ /* 0x000fe200078ef80b */
[----:B------:R-:W-:Y:S06]  /*0640*/  BRA `(.L_x_4) ;  /* 0x00000000001c7947 */ /* 0x000fec0003800000 */
.L_x_3:
[----:B------:R-:W-:Y:S01]  /*0650*/  MOV R0, 0x3c80f082 ;  /* 0x3c80f08200007802 */ /* 0x000fe20000000f00 */
[----:B------:R-:W-:-:S04]  /*0660*/  FMUL R3, R11, R11 ;  /* 0x0000000b0b037220 */ /* 0x000fc80000400000 */
[----:B------:R-:W-:-:S04]  /*0670*/  FFMA.FTZ R0, R3, R0, -0.052303962409496307373 ;  /* 0xbd563cae03007423 */ /* 0x000fc80000010000 */
[----:B------:R-:W-:-:S04]  /*0680*/  FFMA.FTZ R0, R3, R0, 0.1331529766321182251 ;  /* 0x3e08594103007423 */ /* 0x000fc80000010000 */
[----:B------:R-:W-:-:S04]  /*0690*/  FFMA.FTZ R0, R3, R0, -0.33332768082618713379 ;  /* 0xbeaaa9ed03007423 */ /* 0x000fc80000010000 */
[----:B------:R-:W-:-:S04]  /*06a0*/  FFMA.FTZ R0, R3, R0, RZ ;  /* 0x0000000003007223 */ /* 0x000fc800000100ff */
[----:B------:R-:W-:-:S07]  /*06b0*/  FFMA.FTZ R0, R11, R0, R11 ;  /* 0x000000000b007223 */ /* 0x000fce000001000b */
.L_x_4:
[----:B------:R-:W-:Y:S05]  /*06c0*/  BSYNC B0 ;  /* 0x0000000000007941 */ /* 0x000fea0003800000 */
.L_x_2:
[----:B------:R-:W-:Y:S01]  /*06d0*/  ULDC.64 UR6, c[0x0][0x210] ;  /* 0x0000840000067ab9 */ /* 0x000fe20000000a00 */
[----:B-----5:R-:W-:Y:S01]  /*06e0*/  FFMA R5, R4, R0, R5 ;  /* 0x0000000004057223 */ /* 0x020fe20000000005 */
[----:B------:R-:W-:-:S04]  /*06f0*/  LEA R6, P1, R2, UR6, 0x2 ;  /* 0x0000000602067c11 */ /* 0x000fc8000f8210ff */
[----:B------:R-:W-:Y:S01]  /*0700*/  LEA.HI.X R7, R2, UR7, R7, 0x2, P1 ;  /* 0x0000000702077c11 */ /* 0x000fe200088f1407 */
[----:B------:R-:W-:Y:S08]  /*0710*/  @P0 EXIT ;  /* 0x000000000000094d */ /* 0x000ff00003800000 */
[----:B------:R-:W-:Y:S01]  /*0720*/  STG.E desc[UR4][R6.64], R5 ;  /* 0x0000000506007986 */ /* 0x000fe2000c101904 */
[----:B------:R-:W-:Y:S05]  /*0730*/  EXIT ;  /* 0x000000000000794d */ /* 0x000fea0003800000 */
.L_x_5:
[----:B------:R-:W-:-:S00]  /*0740*/  BRA `(.L_x_5) ;  /* 0xfffffffc00fc7947 */ /* 0x000fc0000383ffff */
[----:B------:R-:W-:-:S00]  /*0750*/  NOP ;  /* 0x0000000000007918 */ /* 0x000fc00000000000 */
        /* <DEDUP_REMOVED lines=10> */
.L_x_6:


//--------------------- .nv.global.init           --------------------------
	.section	.nv.global.init,"aw",@progbits
.nv.global.init:
	.type		_$_str,@object
	.size		_$_str,(_$_str_$_2 - _$_str)
_$_str:
        /*0000*/ 	.byte	0x5f, 0x5f, 0x43, 0x55, 0x44, 0x41, 0x5f, 0x46, 0x54, 0x5a, 0x00
	.type		_$_str_$_2,@object
	.size		_$_str_$_2,(.L_1 - _$_str_$_2)
_$_str_$_2:
        /*000b*/ 	.byte	0x5f, 0x5f, 0x43, 0x55, 0x44, 0x41, 0x5f, 0x50, 0x52, 0x45, 0x43, 0x5f, 0x53, 0x51, 0x52, 0x54
        /*001b*/ 	.byte	0x00
.L_1:


//--------------------- .nv.constant0.triton_poi_fused__native_batch_norm_legit_no_training_add_mul_softplus_tanh_27 --------------------------
	.section	.nv.constant0.triton_poi_fused__native_batch_norm_legit_no_training_add_mul_softplus_tanh_27,"a",@progbits
	.sectionflags	@""
	.align	4
.nv.constant0.triton_poi_fused__native_batch_norm_legit_no_training_add_mul_softplus_tanh_27:
	.zero		588
